//
// Generated by NVIDIA NVVM Compiler
//
// Compiler Build ID: CL-36424714
// Cuda compilation tools, release 13.0, V13.0.88
// Based on NVVM 20.0.0
//

.version 9.0
.target sm_100
.address_size 64

	// .globl	_Z11mult_matrixPiS_S_ii
// _ZZ16mult_matrix_tilePiS_S_iiE4a_ds has been demoted
// _ZZ16mult_matrix_tilePiS_S_iiE4b_ds has been demoted

.visible .entry _Z11mult_matrixPiS_S_ii(
	.param .u64 .ptr .align 1 _Z11mult_matrixPiS_S_ii_param_0,
	.param .u64 .ptr .align 1 _Z11mult_matrixPiS_S_ii_param_1,
	.param .u64 .ptr .align 1 _Z11mult_matrixPiS_S_ii_param_2,
	.param .u32 _Z11mult_matrixPiS_S_ii_param_3,
	.param .u32 _Z11mult_matrixPiS_S_ii_param_4
)
{
	.reg .pred 	%p<12>;
	.reg .b32 	%r<105>;
	.reg .b64 	%rd<53>;

	ld.param.u64 	%rd7, [_Z11mult_matrixPiS_S_ii_param_0];
	ld.param.u64 	%rd8, [_Z11mult_matrixPiS_S_ii_param_1];
	ld.param.u64 	%rd6, [_Z11mult_matrixPiS_S_ii_param_2];
	ld.param.u32 	%r30, [_Z11mult_matrixPiS_S_ii_param_3];
	ld.param.u32 	%r31, [_Z11mult_matrixPiS_S_ii_param_4];
	cvta.to.global.u64 	%rd1, %rd8;
	cvta.to.global.u64 	%rd2, %rd7;
	mov.u32 	%r32, %ctaid.y;
	mov.u32 	%r33, %ntid.y;
	mov.u32 	%r34, %tid.y;
	mad.lo.s32 	%r1, %r32, %r33, %r34;
	mov.u32 	%r35, %ctaid.x;
	mov.u32 	%r36, %ntid.x;
	mov.u32 	%r37, %tid.x;
	mad.lo.s32 	%r2, %r35, %r36, %r37;
	setp.ge.s32 	%p1, %r1, %r30;
	setp.ge.s32 	%p2, %r2, %r31;
	or.pred  	%p3, %p1, %p2;
	@%p3 bra 	$L__BB0_13;
	mul.lo.s32 	%r3, %r30, %r1;
	and.b32  	%r4, %r30, 7;
	setp.lt.u32 	%p4, %r30, 8;
	mov.b32 	%r99, 0;
	mov.u32 	%r104, %r99;
	@%p4 bra 	$L__BB0_4;
	and.b32  	%r99, %r30, 2147483640;
	neg.s32 	%r93, %r99;
	shl.b32 	%r7, %r31, 3;
	mul.wide.u32 	%rd9, %r3, 4;
	add.s64 	%rd10, %rd9, %rd2;
	add.s64 	%rd52, %rd10, 16;
	mov.b32 	%r104, 0;
	mul.wide.s32 	%rd13, %r31, 4;
	mov.u32 	%r92, %r2;
$L__BB0_3:
	.pragma "nounroll";
	ld.global.u32 	%r41, [%rd52+-16];
	mul.wide.s32 	%rd11, %r92, 4;
	add.s64 	%rd12, %rd1, %rd11;
	ld.global.u32 	%r42, [%rd12];
	mad.lo.s32 	%r43, %r42, %r41, %r104;
	ld.global.u32 	%r44, [%rd52+-12];
	add.s64 	%rd14, %rd12, %rd13;
	ld.global.u32 	%r45, [%rd14];
	mad.lo.s32 	%r46, %r45, %r44, %r43;
	ld.global.u32 	%r47, [%rd52+-8];
	add.s64 	%rd15, %rd14, %rd13;
	ld.global.u32 	%r48, [%rd15];
	mad.lo.s32 	%r49, %r48, %r47, %r46;
	ld.global.u32 	%r50, [%rd52+-4];
	add.s64 	%rd16, %rd15, %rd13;
	ld.global.u32 	%r51, [%rd16];
	mad.lo.s32 	%r52, %r51, %r50, %r49;
	ld.global.u32 	%r53, [%rd52];
	add.s64 	%rd17, %rd16, %rd13;
	ld.global.u32 	%r54, [%rd17];
	mad.lo.s32 	%r55, %r54, %r53, %r52;
	ld.global.u32 	%r56, [%rd52+4];
	add.s64 	%rd18, %rd17, %rd13;
	ld.global.u32 	%r57, [%rd18];
	mad.lo.s32 	%r58, %r57, %r56, %r55;
	ld.global.u32 	%r59, [%rd52+8];
	add.s64 	%rd19, %rd18, %rd13;
	ld.global.u32 	%r60, [%rd19];
	mad.lo.s32 	%r61, %r60, %r59, %r58;
	ld.global.u32 	%r62, [%rd52+12];
	add.s64 	%rd20, %rd19, %rd13;
	ld.global.u32 	%r63, [%rd20];
	mad.lo.s32 	%r104, %r63, %r62, %r61;
	add.s32 	%r93, %r93, 8;
	add.s32 	%r92, %r92, %r7;
	add.s64 	%rd52, %rd52, 32;
	setp.ne.s32 	%p5, %r93, 0;
	@%p5 bra 	$L__BB0_3;
$L__BB0_4:
	setp.eq.s32 	%p6, %r4, 0;
	@%p6 bra 	$L__BB0_12;
	and.b32  	%r17, %r30, 3;
	setp.lt.u32 	%p7, %r4, 4;
	@%p7 bra 	$L__BB0_7;
	add.s32 	%r65, %r99, %r3;
	mul.wide.u32 	%rd21, %r65, 4;
	add.s64 	%rd22, %rd2, %rd21;
	ld.global.u32 	%r66, [%rd22];
	mad.lo.s32 	%r67, %r99, %r31, %r2;
	mul.wide.s32 	%rd23, %r67, 4;
	add.s64 	%rd24, %rd1, %rd23;
	ld.global.u32 	%r68, [%rd24];
	mad.lo.s32 	%r69, %r68, %r66, %r104;
	cvt.u64.u32 	%rd25, %r3;
	cvt.u64.u32 	%rd26, %r99;
	add.s64 	%rd27, %rd26, %rd25;
	shl.b64 	%rd28, %rd27, 2;
	add.s64 	%rd29, %rd2, %rd28;
	ld.global.u32 	%r70, [%rd29+4];
	mul.wide.s32 	%rd30, %r31, 4;
	add.s64 	%rd31, %rd24, %rd30;
	ld.global.u32 	%r71, [%rd31];
	mad.lo.s32 	%r72, %r71, %r70, %r69;
	ld.global.u32 	%r73, [%rd29+8];
	add.s64 	%rd32, %rd31, %rd30;
	ld.global.u32 	%r74, [%rd32];
	mad.lo.s32 	%r75, %r74, %r73, %r72;
	ld.global.u32 	%r76, [%rd29+12];
	add.s64 	%rd33, %rd32, %rd30;
	ld.global.u32 	%r77, [%rd33];
	mad.lo.s32 	%r104, %r77, %r76, %r75;
	add.s32 	%r99, %r99, 4;
$L__BB0_7:
	setp.eq.s32 	%p8, %r17, 0;
	@%p8 bra 	$L__BB0_12;
	setp.eq.s32 	%p9, %r17, 1;
	@%p9 bra 	$L__BB0_10;
	add.s32 	%r79, %r99, %r3;
	mul.wide.u32 	%rd34, %r79, 4;
	add.s64 	%rd35, %rd2, %rd34;
	ld.global.u32 	%r80, [%rd35];
	mad.lo.s32 	%r81, %r99, %r31, %r2;
	mul.wide.s32 	%rd36, %r81, 4;
	add.s64 	%rd37, %rd1, %rd36;
	ld.global.u32 	%r82, [%rd37];
	mad.lo.s32 	%r83, %r82, %r80, %r104;
	cvt.u64.u32 	%rd38, %r3;
	cvt.u64.u32 	%rd39, %r99;
	add.s64 	%rd40, %rd39, %rd38;
	shl.b64 	%rd41, %rd40, 2;
	add.s64 	%rd42, %rd2, %rd41;
	ld.global.u32 	%r84, [%rd42+4];
	mul.wide.s32 	%rd43, %r31, 4;
	add.s64 	%rd44, %rd37, %rd43;
	ld.global.u32 	%r85, [%rd44];
	mad.lo.s32 	%r104, %r85, %r84, %r83;
	add.s32 	%r99, %r99, 2;
$L__BB0_10:
	and.b32  	%r86, %r30, 1;
	setp.eq.b32 	%p10, %r86, 1;
	not.pred 	%p11, %p10;
	@%p11 bra 	$L__BB0_12;
	add.s32 	%r87, %r99, %r3;
	mul.wide.u32 	%rd45, %r87, 4;
	add.s64 	%rd46, %rd2, %rd45;
	ld.global.u32 	%r88, [%rd46];
	mad.lo.s32 	%r89, %r99, %r31, %r2;
	mul.wide.s32 	%rd47, %r89, 4;
	add.s64 	%rd48, %rd1, %rd47;
	ld.global.u32 	%r90, [%rd48];
	mad.lo.s32 	%r104, %r90, %r88, %r104;
$L__BB0_12:
	add.s32 	%r91, %r3, %r2;
	cvta.to.global.u64 	%rd49, %rd6;
	mul.wide.s32 	%rd50, %r91, 4;
	add.s64 	%rd51, %rd49, %rd50;
	st.global.u32 	[%rd51], %r104;
$L__BB0_13:
	ret;

}
	// .globl	_Z16mult_matrix_tilePiS_S_ii
.visible .entry _Z16mult_matrix_tilePiS_S_ii(
	.param .u64 .ptr .align 1 _Z16mult_matrix_tilePiS_S_ii_param_0,
	.param .u64 .ptr .align 1 _Z16mult_matrix_tilePiS_S_ii_param_1,
	.param .u64 .ptr .align 1 _Z16mult_matrix_tilePiS_S_ii_param_2,
	.param .u32 _Z16mult_matrix_tilePiS_S_ii_param_3,
	.param .u32 _Z16mult_matrix_tilePiS_S_ii_param_4
)
{
	.reg .pred 	%p<3>;
	.reg .b32 	%r<88>;
	.reg .b32 	%f<39>;
	.reg .b64 	%rd<13>;
	// demoted variable
	.shared .align 4 .b8 _ZZ16mult_matrix_tilePiS_S_iiE4a_ds[1024];
	// demoted variable
	.shared .align 4 .b8 _ZZ16mult_matrix_tilePiS_S_iiE4b_ds[1024];
	ld.param.u64 	%rd3, [_Z16mult_matrix_tilePiS_S_ii_param_0];
	ld.param.u64 	%rd4, [_Z16mult_matrix_tilePiS_S_ii_param_1];
	ld.param.u64 	%rd5, [_Z16mult_matrix_tilePiS_S_ii_param_2];
	ld.param.u32 	%r19, [_Z16mult_matrix_tilePiS_S_ii_param_3];
	mov.u32 	%r20, %ctaid.x;
	mov.u32 	%r21, %ctaid.y;
	mov.u32 	%r1, %tid.x;
	mov.u32 	%r2, %tid.y;
	shl.b32 	%r22, %r21, 4;
	add.s32 	%r3, %r22, %r2;
	shl.b32 	%r4, %r20, 4;
	setp.lt.s32 	%p1, %r19, 16;
	mov.f32 	%f38, 0f00000000;
	@%p1 bra 	$L__BB1_3;
	shl.b32 	%r23, %r2, 6;
	mov.u32 	%r24, _ZZ16mult_matrix_tilePiS_S_iiE4a_ds;
	add.s32 	%r5, %r24, %r23;
	shl.b32 	%r25, %r1, 2;
	add.s32 	%r6, %r5, %r25;
	mov.u32 	%r26, _ZZ16mult_matrix_tilePiS_S_iiE4b_ds;
	add.s32 	%r8, %r26, %r25;
	add.s32 	%r7, %r8, %r23;
	shr.s32 	%r27, %r19, 31;
	shr.u32 	%r28, %r27, 28;
	add.s32 	%r29, %r19, %r28;
	shr.s32 	%r30, %r29, 4;
	neg.s32 	%r87, %r30;
	mad.lo.s32 	%r86, %r19, %r3, %r1;
	mad.lo.s32 	%r31, %r2, %r19, %r1;
	add.s32 	%r85, %r31, %r4;
	shl.b32 	%r12, %r19, 4;
	cvta.to.global.u64 	%rd1, %rd3;
	cvta.to.global.u64 	%rd2, %rd4;
	mov.f32 	%f38, 0f00000000;
$L__BB1_2:
	mul.wide.s32 	%rd6, %r86, 4;
	add.s64 	%rd7, %rd1, %rd6;
	ld.global.u32 	%r32, [%rd7];
	st.shared.u32 	[%r6], %r32;
	mul.wide.u32 	%rd8, %r85, 4;
	add.s64 	%rd9, %rd2, %rd8;
	ld.global.u32 	%r33, [%rd9];
	st.shared.u32 	[%r7], %r33;
	bar.sync 	0;
	ld.shared.u32 	%r34, [%r5];
	ld.shared.u32 	%r35, [%r8];
	mul.lo.s32 	%r36, %r35, %r34;
	cvt.rn.f32.s32 	%f6, %r36;
	add.f32 	%f7, %f38, %f6;
	ld.shared.u32 	%r37, [%r5+4];
	ld.shared.u32 	%r38, [%r8+64];
	mul.lo.s32 	%r39, %r38, %r37;
	cvt.rn.f32.s32 	%f8, %r39;
	add.f32 	%f9, %f7, %f8;
	ld.shared.u32 	%r40, [%r5+8];
	ld.shared.u32 	%r41, [%r8+128];
	mul.lo.s32 	%r42, %r41, %r40;
	cvt.rn.f32.s32 	%f10, %r42;
	add.f32 	%f11, %f9, %f10;
	ld.shared.u32 	%r43, [%r5+12];
	ld.shared.u32 	%r44, [%r8+192];
	mul.lo.s32 	%r45, %r44, %r43;
	cvt.rn.f32.s32 	%f12, %r45;
	add.f32 	%f13, %f11, %f12;
	ld.shared.u32 	%r46, [%r5+16];
	ld.shared.u32 	%r47, [%r8+256];
	mul.lo.s32 	%r48, %r47, %r46;
	cvt.rn.f32.s32 	%f14, %r48;
	add.f32 	%f15, %f13, %f14;
	ld.shared.u32 	%r49, [%r5+20];
	ld.shared.u32 	%r50, [%r8+320];
	mul.lo.s32 	%r51, %r50, %r49;
	cvt.rn.f32.s32 	%f16, %r51;
	add.f32 	%f17, %f15, %f16;
	ld.shared.u32 	%r52, [%r5+24];
	ld.shared.u32 	%r53, [%r8+384];
	mul.lo.s32 	%r54, %r53, %r52;
	cvt.rn.f32.s32 	%f18, %r54;
	add.f32 	%f19, %f17, %f18;
	ld.shared.u32 	%r55, [%r5+28];
	ld.shared.u32 	%r56, [%r8+448];
	mul.lo.s32 	%r57, %r56, %r55;
	cvt.rn.f32.s32 	%f20, %r57;
	add.f32 	%f21, %f19, %f20;
	ld.shared.u32 	%r58, [%r5+32];
	ld.shared.u32 	%r59, [%r8+512];
	mul.lo.s32 	%r60, %r59, %r58;
	cvt.rn.f32.s32 	%f22, %r60;
	add.f32 	%f23, %f21, %f22;
	ld.shared.u32 	%r61, [%r5+36];
	ld.shared.u32 	%r62, [%r8+576];
	mul.lo.s32 	%r63, %r62, %r61;
	cvt.rn.f32.s32 	%f24, %r63;
	add.f32 	%f25, %f23, %f24;
	ld.shared.u32 	%r64, [%r5+40];
	ld.shared.u32 	%r65, [%r8+640];
	mul.lo.s32 	%r66, %r65, %r64;
	cvt.rn.f32.s32 	%f26, %r66;
	add.f32 	%f27, %f25, %f26;
	ld.shared.u32 	%r67, [%r5+44];
	ld.shared.u32 	%r68, [%r8+704];
	mul.lo.s32 	%r69, %r68, %r67;
	cvt.rn.f32.s32 	%f28, %r69;
	add.f32 	%f29, %f27, %f28;
	ld.shared.u32 	%r70, [%r5+48];
	ld.shared.u32 	%r71, [%r8+768];
	mul.lo.s32 	%r72, %r71, %r70;
	cvt.rn.f32.s32 	%f30, %r72;
	add.f32 	%f31, %f29, %f30;
	ld.shared.u32 	%r73, [%r5+52];
	ld.shared.u32 	%r74, [%r8+832];
	mul.lo.s32 	%r75, %r74, %r73;
	cvt.rn.f32.s32 	%f32, %r75;
	add.f32 	%f33, %f31, %f32;
	ld.shared.u32 	%r76, [%r5+56];
	ld.shared.u32 	%r77, [%r8+896];
	mul.lo.s32 	%r78, %r77, %r76;
	cvt.rn.f32.s32 	%f34, %r78;
	add.f32 	%f35, %f33, %f34;
	ld.shared.u32 	%r79, [%r5+60];
	ld.shared.u32 	%r80, [%r8+960];
	mul.lo.s32 	%r81, %r80, %r79;
	cvt.rn.f32.s32 	%f36, %r81;
	add.f32 	%f38, %f35, %f36;
	bar.sync 	0;
	add.s32 	%r87, %r87, 1;
	setp.ne.s32 	%p2, %r87, 0;
	add.s32 	%r86, %r86, 16;
	add.s32 	%r85, %r85, %r12;
	@%p2 bra 	$L__BB1_2;
$L__BB1_3:
	cvta.to.global.u64 	%rd10, %rd5;
	cvt.rzi.s32.f32 	%r82, %f38;
	add.s32 	%r83, %r4, %r1;
	mad.lo.s32 	%r84, %r19, %r3, %r83;
	mul.wide.s32 	%rd11, %r84, 4;
	add.s64 	%rd12, %rd10, %rd11;
	st.global.u32 	[%rd12], %r82;
	ret;

}


// ===== COMPILED SASS (sm_100) =====

	.target	sm_100

	.elftype	@"ET_EXEC"


//--------------------- .note.nv.tkinfo           --------------------------
	.section	.note.nv.tkinfo,"",@"SHT_NOTE"
	.sectionflags	@"SHF_NOTE_NV_TKINFO"
	.tkinfo
        /*0018*/ 	.word	0x00000002
        /*0030*/ 	.string	""
        /*0030*/ 	.string	"ptxas"
        /*0030*/ 	.string	"Cuda compilation tools, release 13.0, V13.0.88"
        /*0030*/ 	.string	"Build cuda_13.0.r13.0/compiler.36424714_0"
        /*0030*/ 	.string	"-arch sm_100 -m 64 "



//--------------------- .note.nv.cuinfo           --------------------------
	.section	.note.nv.cuinfo,"",@"SHT_NOTE"
	.sectionflags	@"SHF_NOTE_NV_CUINFO"
        /*0018*/ 	.short	0x0002
        /*001a*/ 	.short	0x0064
        /*001c*/ 	.short	0x0082
	.zero		2


//--------------------- .nv.info                  --------------------------
	.section	.nv.info,"",@"SHT_CUDA_INFO"
	.align	4


	//----- nvinfo : EIATTR_REGCOUNT
	.align		4
        /*0000*/ 	.byte	0x04, 0x2f
        /*0002*/ 	.short	(.L_1 - .L_0)
	.align		4
.L_0:
        /*0004*/ 	.word	index@(_Z11mult_matrixPiS_S_ii)
        /*0008*/ 	.word	0x00000020


	//----- nvinfo : EIATTR_FRAME_SIZE
	.align		4
.L_1:
        /*000c*/ 	.byte	0x04, 0x11
        /*000e*/ 	.short	(.L_3 - .L_2)
	.align		4
.L_2:
        /*0010*/ 	.word	index@(_Z11mult_matrixPiS_S_ii)
        /*0014*/ 	.word	0x00000000


	//----- nvinfo : EIATTR_REGCOUNT
	.align		4
.L_3:
        /*0018*/ 	.byte	0x04, 0x2f
        /*001a*/ 	.short	(.L_5 - .L_4)
	.align		4
.L_4:
        /*001c*/ 	.word	index@(_Z16mult_matrix_tilePiS_S_ii)
        /*0020*/ 	.word	0x0000001e


	//----- nvinfo : EIATTR_FRAME_SIZE
	.align		4
.L_5:
        /*0024*/ 	.byte	0x04, 0x11
        /*0026*/ 	.short	(.L_7 - .L_6)
	.align		4
.L_6:
        /*0028*/ 	.word	index@(_Z16mult_matrix_tilePiS_S_ii)
        /*002c*/ 	.word	0x00000000


	//----- nvinfo : EIATTR_MIN_STACK_SIZE
	.align		4
.L_7:
        /*0030*/ 	.byte	0x04, 0x12
        /*0032*/ 	.short	(.L_9 - .L_8)
	.align		4
.L_8:
        /*0034*/ 	.word	index@(_Z16mult_matrix_tilePiS_S_ii)
        /*0038*/ 	.word	0x00000000


	//----- nvinfo : EIATTR_MIN_STACK_SIZE
	.align		4
.L_9:
        /*003c*/ 	.byte	0x04, 0x12
        /*003e*/ 	.short	(.L_11 - .L_10)
	.align		4
.L_10:
        /*0040*/ 	.word	index@(_Z11mult_matrixPiS_S_ii)
        /*0044*/ 	.word	0x00000000
.L_11:


//--------------------- .nv.compat                --------------------------
	.section	.nv.compat,"",@"SHT_CUDA_COMPAT_INFO"
	.align	4
        /*0000*/ 	.byte	0x02, 0x09, 0x00, 0x00, 0x02, 0x02, 0x01, 0x00, 0x02, 0x05, 0x05, 0x00, 0x03, 0x07, 0x01, 0x01
        /*0010*/ 	.byte	0x02, 0x03, 0x00, 0x00, 0x02, 0x06, 0x01, 0x00, 0x04, 0x0b, 0x08, 0x00, 0x09, 0x00, 0x00, 0x00
        /*0020*/ 	.byte	0x00, 0x00, 0x00, 0x00


//--------------------- .nv.info._Z16mult_matrix_tilePiS_S_ii --------------------------
	.section	.nv.info._Z16mult_matrix_tilePiS_S_ii,"",@"SHT_CUDA_INFO"
	.sectionflags	@""
	.align	4


	//----- nvinfo : EIATTR_CUDA_API_VERSION
	.align		4
        /*0000*/ 	.byte	0x04, 0x37
        /*0002*/ 	.short	(.L_13 - .L_12)
.L_12:
        /*0004*/ 	.word	0x00000082


	//----- nvinfo : EIATTR_KPARAM_INFO
	.align		4
.L_13:
        /*0008*/ 	.byte	0x04, 0x17
        /*000a*/ 	.short	(.L_15 - .L_14)
.L_14:
        /*000c*/ 	.word	0x00000000
        /*0010*/ 	.short	0x0004
        /*0012*/ 	.short	0x001c
        /*0014*/ 	.byte	0x00, 0xf0, 0x11, 0x00


	//----- nvinfo : EIATTR_KPARAM_INFO
	.align		4
.L_15:
        /*0018*/ 	.byte	0x04, 0x17
        /*001a*/ 	.short	(.L_17 - .L_16)
.L_16:
        /*001c*/ 	.word	0x00000000
        /*0020*/ 	.short	0x0003
        /*0022*/ 	.short	0x0018
        /*0024*/ 	.byte	0x00, 0xf0, 0x11, 0x00


	//----- nvinfo : EIATTR_KPARAM_INFO
	.align		4
.L_17:
        /*0028*/ 	.byte	0x04, 0x17
        /*002a*/ 	.short	(.L_19 - .L_18)
.L_18:
        /*002c*/ 	.word	0x00000000
        /*0030*/ 	.short	0x0002
        /*0032*/ 	.short	0x0010
        /*0034*/ 	.byte	0x00, 0xf5, 0x21, 0x00


	//----- nvinfo : EIATTR_KPARAM_INFO
	.align		4
.L_19:
        /*0038*/ 	.byte	0x04, 0x17
        /*003a*/ 	.short	(.L_21 - .L_20)
.L_20:
        /*003c*/ 	.word	0x00000000
        /*0040*/ 	.short	0x0001
        /*0042*/ 	.short	0x0008
        /*0044*/ 	.byte	0x00, 0xf5, 0x21, 0x00


	//----- nvinfo : EIATTR_KPARAM_INFO
	.align		4
.L_21:
        /*0048*/ 	.byte	0x04, 0x17
        /*004a*/ 	.short	(.L_23 - .L_22)
.L_22:
        /*004c*/ 	.word	0x00000000
        /*0050*/ 	.short	0x0000
        /*0052*/ 	.short	0x0000
        /*0054*/ 	.byte	0x00, 0xf5, 0x21, 0x00


	//----- nvinfo : EIATTR_SPARSE_MMA_MASK
	.align		4
.L_23:
        /*0058*/ 	.byte	0x03, 0x50
        /*005a*/ 	.short	0x0000


	//----- nvinfo : EIATTR_MAXREG_COUNT
	.align		4
        /*005c*/ 	.byte	0x03, 0x1b
        /*005e*/ 	.short	0x00ff


	//----- nvinfo : EIATTR_NUM_BARRIERS
	.align		4
        /*0060*/ 	.byte	0x02, 0x4c
        /*0062*/ 	.byte	0x01
	.zero		1


	//----- nvinfo : EIATTR_MERCURY_ISA_VERSION
	.align		4
        /*0064*/ 	.byte	0x03, 0x5f
        /*0066*/ 	.short	0x0101


	//----- nvinfo : EIATTR_VRC_CTA_INIT_COUNT
	.align		4
        /*0068*/ 	.byte	0x02, 0x4a
	.zero		1
	.zero		1


	//----- nvinfo : EIATTR_EXIT_INSTR_OFFSETS
	.align		4
        /*006c*/ 	.byte	0x04, 0x1c
        /*006e*/ 	.short	(.L_25 - .L_24)


	//   ....[0]....
.L_24:
        /*0070*/ 	.word	0x00000750


	//----- nvinfo : EIATTR_CBANK_PARAM_SIZE
	.align		4
.L_25:
        /*0074*/ 	.byte	0x03, 0x19
        /*0076*/ 	.short	0x0020


	//----- nvinfo : EIATTR_PARAM_CBANK
	.align		4
        /*0078*/ 	.byte	0x04, 0x0a
        /*007a*/ 	.short	(.L_27 - .L_26)
	.align		4
.L_26:
        /*007c*/ 	.word	index@(.nv.constant0._Z16mult_matrix_tilePiS_S_ii)
        /*0080*/ 	.short	0x0380
        /*0082*/ 	.short	0x0020


	//----- nvinfo : EIATTR_SW_WAR
	.align		4
.L_27:
        /*0084*/ 	.byte	0x04, 0x36
        /*0086*/ 	.short	(.L_29 - .L_28)
.L_28:
        /*0088*/ 	.word	0x00000008
.L_29:


//--------------------- .nv.info._Z11mult_matrixPiS_S_ii --------------------------
	.section	.nv.info._Z11mult_matrixPiS_S_ii,"",@"SHT_CUDA_INFO"
	.sectionflags	@""
	.align	4


	//----- nvinfo : EIATTR_CUDA_API_VERSION
	.align		4
        /*0000*/ 	.byte	0x04, 0x37
        /*0002*/ 	.short	(.L_31 - .L_30)
.L_30:
        /*0004*/ 	.word	0x00000082


	//----- nvinfo : EIATTR_KPARAM_INFO
	.align		4
.L_31:
        /*0008*/ 	.byte	0x04, 0x17
        /*000a*/ 	.short	(.L_33 - .L_32)
.L_32:
        /*000c*/ 	.word	0x00000000
        /*0010*/ 	.short	0x0004
        /*0012*/ 	.short	0x001c
        /*0014*/ 	.byte	0x00, 0xf0, 0x11, 0x00


	//----- nvinfo : EIATTR_KPARAM_INFO
	.align		4
.L_33:
        /*0018*/ 	.byte	0x04, 0x17
        /*001a*/ 	.short	(.L_35 - .L_34)
.L_34:
        /*001c*/ 	.word	0x00000000
        /*0020*/ 	.short	0x0003
        /*0022*/ 	.short	0x0018
        /*0024*/ 	.byte	0x00, 0xf0, 0x11, 0x00


	//----- nvinfo : EIATTR_KPARAM_INFO
	.align		4
.L_35:
        /*0028*/ 	.byte	0x04, 0x17
        /*002a*/ 	.short	(.L_37 - .L_36)
.L_36:
        /*002c*/ 	.word	0x00000000
        /*0030*/ 	.short	0x0002
        /*0032*/ 	.short	0x0010
        /*0034*/ 	.byte	0x00, 0xf5, 0x21, 0x00


	//----- nvinfo : EIATTR_KPARAM_INFO
	.align		4
.L_37:
        /*0038*/ 	.byte	0x04, 0x17
        /*003a*/ 	.short	(.L_39 - .L_38)
.L_38:
        /*003c*/ 	.word	0x00000000
        /*0040*/ 	.short	0x0001
        /*0042*/ 	.short	0x0008
        /*0044*/ 	.byte	0x00, 0xf5, 0x21, 0x00


	//----- nvinfo : EIATTR_KPARAM_INFO
	.align		4
.L_39:
        /*0048*/ 	.byte	0x04, 0x17
        /*004a*/ 	.short	(.L_41 - .L_40)
.L_40:
        /*004c*/ 	.word	0x00000000
        /*0050*/ 	.short	0x0000
        /*0052*/ 	.short	0x0000
        /*0054*/ 	.byte	0x00, 0xf5, 0x21, 0x00


	//----- nvinfo : EIATTR_SPARSE_MMA_MASK
	.align		4
.L_41:
        /*0058*/ 	.byte	0x03, 0x50
        /*005a*/ 	.short	0x0000


	//----- nvinfo : EIATTR_MAXREG_COUNT
	.align		4
        /*005c*/ 	.byte	0x03, 0x1b
        /*005e*/ 	.short	0x00ff


	//----- nvinfo : EIATTR_MERCURY_ISA_VERSION
	.align		4
        /*0060*/ 	.byte	0x03, 0x5f
        /*0062*/ 	.short	0x0101


	//----- nvinfo : EIATTR_VRC_CTA_INIT_COUNT
	.align		4
        /*0064*/ 	.byte	0x02, 0x4a
	.zero		1
	.zero		1


	//----- nvinfo : EIATTR_EXIT_INSTR_OFFSETS
	.align		4
        /*0068*/ 	.byte	0x04, 0x1c
        /*006a*/ 	.short	(.L_43 - .L_42)


	//   ....[0]....
.L_42:
        /*006c*/ 	.word	0x000000c0


	//   ....[1]....
        /*0070*/ 	.word	0x000008a0


	//----- nvinfo : EIATTR_CBANK_PARAM_SIZE
	.align		4
.L_43:
        /*0074*/ 	.byte	0x03, 0x19
        /*0076*/ 	.short	0x0020


	//----- nvinfo : EIATTR_PARAM_CBANK
	.align		4
        /*0078*/ 	.byte	0x04, 0x0a
        /*007a*/ 	.short	(.L_45 - .L_44)
	.align		4
.L_44:
        /*007c*/ 	.word	index@(.nv.constant0._Z11mult_matrixPiS_S_ii)
        /*0080*/ 	.short	0x0380
        /*0082*/ 	.short	0x0020


	//----- nvinfo : EIATTR_SW_WAR
	.align		4
.L_45:
        /*0084*/ 	.byte	0x04, 0x36
        /*0086*/ 	.short	(.L_47 - .L_46)
.L_46:
        /*0088*/ 	.word	0x00000008
.L_47:


//--------------------- .nv.callgraph             --------------------------
	.section	.nv.callgraph,"",@"SHT_CUDA_CALLGRAPH"
	.align	4
	.sectionentsize	8
	.align		4
        /*0000*/ 	.word	0x00000000
	.align		4
        /*0004*/ 	.word	0xffffffff
	.align		4
        /*0008*/ 	.word	0x00000000
	.align		4
        /*000c*/ 	.word	0xfffffffe
	.align		4
        /*0010*/ 	.word	0x00000000
	.align		4
        /*0014*/ 	.word	0xfffffffd
	.align		4
        /*0018*/ 	.word	0x00000000
	.align		4
        /*001c*/ 	.word	0xfffffffc


//--------------------- .text._Z16mult_matrix_tilePiS_S_ii --------------------------
	.section	.text._Z16mult_matrix_tilePiS_S_ii,"ax",@progbits
	.align	128
        .global         _Z16mult_matrix_tilePiS_S_ii
        .type           _Z16mult_matrix_tilePiS_S_ii,@function
        .size           _Z16mult_matrix_tilePiS_S_ii,(.L_x_8 - _Z16mult_matrix_tilePiS_S_ii)
        .other          _Z16mult_matrix_tilePiS_S_ii,@"STO_CUDA_ENTRY STV_DEFAULT"
_Z16mult_matrix_tilePiS_S_ii:
.text._Z16mult_matrix_tilePiS_S_ii:
[----:B------:R-:W-:Y:S08]  /*0000*/  LDC R1, c[0x0][0x37c] ;  /* 0x0000df00ff017b82 */ /* 0x000ff00000000800 */
[----:B------:R-:W0:Y:S01]  /*0010*/  LDC R4, c[0x0][0x398] ;  /* 0x0000e600ff047b82 */ /* 0x000e220000000800 */
[----:B------:R-:W1:Y:S01]  /*0020*/  S2R R0, SR_CTAID.Y ;  /* 0x0000000000007919 */ /* 0x000e620000002600 */
[----:B------:R-:W2:Y:S01]  /*0030*/  LDCU.64 UR8, c[0x0][0x358] ;  /* 0x00006b00ff0877ac */ /* 0x000ea20008000a00 */
[----:B------:R-:W-:Y:S01]  /*0040*/  HFMA2 R24, -RZ, RZ, 0, 0 ;  /* 0x00000000ff187431 */ /* 0x000fe200000001ff */
[----:B------:R-:W1:Y:S01]  /*0050*/  S2R R21, SR_TID.Y ;  /* 0x0000000000157919 */ /* 0x000e620000002200 */
[----:B------:R-:W3:Y:S01]  /*0060*/  S2R R2, SR_CTAID.X ;  /* 0x0000000000027919 */ /* 0x000ee20000002500 */
[----:B------:R-:W4:Y:S01]  /*0070*/  S2R R3, SR_TID.X ;  /* 0x0000000000037919 */ /* 0x000f220000002100 */
[----:B0-----:R-:W-:-:S02]  /*0080*/  ISETP.GE.AND P0, PT, R4, 0x10, PT ;  /* 0x000000100400780c */ /* 0x001fc40003f06270 */
[----:B-1----:R-:W-:-:S11]  /*0090*/  LEA R0, R0, R21, 0x4 ;  /* 0x0000001500007211 */ /* 0x002fd600078e20ff */
[----:B--234-:R-:W-:Y:S05]  /*00a0*/  @!P0 BRA `(.L_x_0) ;  /* 0x0000000400908947 */ /* 0x01cfea0003800000 */
[----:B------:R-:W0:Y:S01]  /*00b0*/  S2UR UR6, SR_CgaCtaId ;  /* 0x00000000000679c3 */ /* 0x000e220000008800 */
[----:B------:R-:W-:Y:S01]  /*00c0*/  UMOV UR4, 0x400 ;  /* 0x0000040000047882 */ /* 0x000fe20000000000 */
[----:B------:R-:W-:Y:S01]  /*00d0*/  SHF.R.S32.HI R5, RZ, 0x1f, R4 ;  /* 0x0000001fff057819 */ /* 0x000fe20000011404 */
[----:B------:R-:W-:Y:S01]  /*00e0*/  UIADD3 UR5, UPT, UPT, UR4, 0x400, URZ ;  /* 0x0000040004057890 */ /* 0x000fe2000fffe0ff */
[-CC-:B------:R-:W-:Y:S01]  /*00f0*/  IMAD R19, R21, R4.reuse, R3.reuse ;  /* 0x0000000415137224 */ /* 0x180fe200078e0203 */
[----:B------:R-:W-:Y:S02]  /*0100*/  MOV R24, RZ ;  /* 0x000000ff00187202 */ /* 0x000fe40000000f00 */
[-C--:B------:R-:W-:Y:S01]  /*0110*/  LEA.HI R8, R5, R4.reuse, RZ, 0x4 ;  /* 0x0000000405087211 */ /* 0x080fe200078f20ff */
[----:B------:R-:W1:Y:S01]  /*0120*/  LDC.64 R22, c[0x0][0x380] ;  /* 0x0000e000ff167b82 */ /* 0x000e620000000a00 */
[----:B------:R-:W-:Y:S01]  /*0130*/  IMAD R5, R0, R4, R3 ;  /* 0x0000000400057224 */ /* 0x000fe200078e0203 */
[----:B------:R-:W-:-:S02]  /*0140*/  LEA R19, R2, R19, 0x4 ;  /* 0x0000001302137211 */ /* 0x000fc400078e20ff */
[----:B------:R-:W-:-:S04]  /*0150*/  SHF.R.S32.HI R8, RZ, 0x4, R8 ;  /* 0x00000004ff087819 */ /* 0x000fc80000011408 */
[----:B------:R-:W2:Y:S01]  /*0160*/  LDC.64 R6, c[0x0][0x388] ;  /* 0x0000e200ff067b82 */ /* 0x000ea20000000a00 */
[----:B------:R-:W-:Y:S01]  /*0170*/  IADD3 R18, PT, PT, -R8, RZ, RZ ;  /* 0x000000ff08127210 */ /* 0x000fe20007ffe1ff */
[----:B0-----:R-:W-:Y:S02]  /*0180*/  ULEA UR4, UR6, UR4, 0x18 ;  /* 0x0000000406047291 */ /* 0x001fe4000f8ec0ff */
[----:B------:R-:W-:-:S04]  /*0190*/  ULEA UR5, UR6, UR5, 0x18 ;  /* 0x0000000506057291 */ /* 0x000fc8000f8ec0ff */
[----:B------:R-:W-:Y:S02]  /*01a0*/  LEA R16, R21, UR4, 0x6 ;  /* 0x0000000415107c11 */ /* 0x000fe4000f8e30ff */
[C---:B------:R-:W-:Y:S02]  /*01b0*/  LEA R17, R3.reuse, UR5, 0x2 ;  /* 0x0000000503117c11 */ /* 0x040fe4000f8e10ff */
[----:B------:R-:W-:Y:S02]  /*01c0*/  LEA R20, R3, R16, 0x2 ;  /* 0x0000001003147211 */ /* 0x000fe400078e10ff */
[----:B------:R-:W-:-:S07]  /*01d0*/  LEA R21, R21, R17, 0x6 ;  /* 0x0000001115157211 */ /* 0x000fce00078e30ff */
.L_x_1:
[----:B-1----:R-:W-:-:S04]  /*01e0*/  IMAD.WIDE R10, R5, 0x4, R22 ;  /* 0x00000004050a7825 */ /* 0x002fc800078e0216 */
[----:B--2---:R-:W-:Y:S02]  /*01f0*/  IMAD.WIDE.U32 R8, R19, 0x4, R6 ;  /* 0x0000000413087825 */ /* 0x004fe400078e0006 */
[----:B------:R-:W2:Y:S04]  /*0200*/  LDG.E R11, desc[UR8][R10.64] ;  /* 0x000000080a0b7981 */ /* 0x000ea8000c1e1900 */
[----:B------:R-:W3:Y:S01]  /*0210*/  LDG.E R8, desc[UR8][R8.64] ;  /* 0x0000000808087981 */ /* 0x000ee2000c1e1900 */
[----:B------:R-:W-:Y:S02]  /*0220*/  IADD3 R18, PT, PT, R18, 0x1, RZ ;  /* 0x0000000112127810 */ /* 0x000fe40007ffe0ff */
[----:B------:R-:W-:Y:S02]  /*0230*/  IADD3 R5, PT, PT, R5, 0x10, RZ ;  /* 0x0000001005057810 */ /* 0x000fe40007ffe0ff */
[----:B------:R-:W-:-:S02]  /*0240*/  ISETP.NE.AND P0, PT, R18, RZ, PT ;  /* 0x000000ff1200720c */ /* 0x000fc40003f05270 */
[----:B------:R-:W-:Y:S01]  /*0250*/  LEA R19, R4, R19, 0x4 ;  /* 0x0000001304137211 */ /* 0x000fe200078e20ff */
[----:B--2---:R-:W-:Y:S04]  /*0260*/  STS [R20], R11 ;  /* 0x0000000b14007388 */ /* 0x004fe80000000800 */
[----:B---3--:R-:W-:Y:S01]  /*0270*/  STS [R21], R8 ;  /* 0x0000000815007388 */ /* 0x008fe20000000800 */
[----:B------:R-:W-:Y:S06]  /*0280*/  BAR.SYNC.DEFER_BLOCKING 0x0 ;  /* 0x0000000000007b1d */ /* 0x000fec0000010000 */
[----:B------:R-:W-:Y:S04]  /*0290*/  LDS R27, [R17] ;  /* 0x00000000111b7984 */ /* 0x000fe80000000800 */
[----:B------:R-:W0:Y:S04]  /*02a0*/  LDS.128 R12, [R16] ;  /* 0x00000000100c7984 */ /* 0x000e280000000c00 */
[----:B------:R-:W1:Y:S04]  /*02b0*/  LDS R26, [R17+0x40] ;  /* 0x00004000111a7984 */ /* 0x000e680000000800 */
[----:B------:R-:W2:Y:S04]  /*02c0*/  LDS R25, [R17+0x80] ;  /* 0x0000800011197984 */ /* 0x000ea80000000800 */
[----:B------:R-:W-:Y:S01]  /*02d0*/  LDS.128 R8, [R16+0x10] ;  /* 0x0000100010087984 */ /* 0x000fe20000000c00 */
[----:B0-----:R-:W-:-:S02]  /*02e0*/  IMAD R12, R12, R27, RZ ;  /* 0x0000001b0c0c7224 */ /* 0x001fc400078e02ff */
[----:B-1----:R-:W-:-:S03]  /*02f0*/  IMAD R26, R26, R13, RZ ;  /* 0x0000000d1a1a7224 */ /* 0x002fc600078e02ff */
[----:B------:R-:W-:Y:S01]  /*0300*/  I2FP.F32.S32 R27, R12 ;  /* 0x0000000c001b7245 */ /* 0x000fe20000201400 */
[----:B------:R-:W-:Y:S04]  /*0310*/  LDS R13, [R17+0x100] ;  /* 0x00010000110d7984 */ /* 0x000fe80000000800 */
[----:B------:R-:W0:Y:S01]  /*0320*/  LDS R12, [R17+0xc0] ;  /* 0x0000c000110c7984 */ /* 0x000e220000000800 */
[----:B------:R-:W-:Y:S01]  /*0330*/  FADD R24, R27, R24 ;  /* 0x000000181b187221 */ /* 0x000fe20000000000 */
[----:B--2---:R-:W-:Y:S01]  /*0340*/  IMAD R27, R25, R14, RZ ;  /* 0x0000000e191b7224 */ /* 0x004fe200078e02ff */
[----:B------:R-:W-:Y:S01]  /*0350*/  I2FP.F32.S32 R25, R26 ;  /* 0x0000001a00197245 */ /* 0x000fe20000201400 */
[----:B------:R-:W1:Y:S03]  /*0360*/  LDS R14, [R17+0x140] ;  /* 0x00014000110e7984 */ /* 0x000e660000000800 */
[----:B------:R-:W-:Y:S01]  /*0370*/  I2FP.F32.S32 R27, R27 ;  /* 0x0000001b001b7245 */ /* 0x000fe20000201400 */
[----:B------:R-:W-:Y:S01]  /*0380*/  FADD R24, R24, R25 ;  /* 0x0000001918187221 */ /* 0x000fe20000000000 */
[----:B------:R-:W-:Y:S03]  /*0390*/  LDS R26, [R17+0x240] ;  /* 0x00024000111a7984 */ /* 0x000fe60000000800 */
[----:B------:R-:W-:Y:S01]  /*03a0*/  FADD R24, R24, R27 ;  /* 0x0000001b18187221 */ /* 0x000fe20000000000 */
[----:B------:R-:W2:Y:S01]  /*03b0*/  LDS R25, [R17+0x180] ;  /* 0x0001800011197984 */ /* 0x000ea20000000800 */
[----:B0-----:R-:W-:-:S02]  /*03c0*/  IMAD R12, R12, R15, RZ ;  /* 0x0000000f0c0c7224 */ /* 0x001fc400078e02ff */
[----:B------:R-:W-:Y:S02]  /*03d0*/  IMAD R15, R8, R13, RZ ;  /* 0x0000000d080f7224 */ /* 0x000fe400078e02ff */
[----:B-1----:R-:W-:Y:S01]  /*03e0*/  IMAD R14, R14, R9, RZ ;  /* 0x000000090e0e7224 */ /* 0x002fe200078e02ff */
[----:B------:R-:W-:Y:S01]  /*03f0*/  I2FP.F32.S32 R13, R12 ;  /* 0x0000000c000d7245 */ /* 0x000fe20000201400 */
[----:B------:R-:W0:Y:S01]  /*0400*/  LDS R8, [R17+0x1c0] ;  /* 0x0001c00011087984 */ /* 0x000e220000000800 */
[----:B------:R-:W-:-:S03]  /*0410*/  I2FP.F32.S32 R12, R15 ;  /* 0x0000000f000c7245 */ /* 0x000fc60000201400 */
[----:B------:R-:W-:Y:S01]  /*0420*/  FADD R13, R24, R13 ;  /* 0x0000000d180d7221 */ /* 0x000fe20000000000 */
[----:B------:R-:W-:Y:S01]  /*0430*/  I2FP.F32.S32 R24, R14 ;  /* 0x0000000e00187245 */ /* 0x000fe20000201400 */
[----:B------:R-:W-:Y:S01]  /*0440*/  LDS R9, [R17+0x200] ;  /* 0x0002000011097984 */ /* 0x000fe20000000800 */
[----:B--2---:R-:W-:Y:S02]  /*0450*/  IMAD R10, R25, R10, RZ ;  /* 0x0000000a190a7224 */ /* 0x004fe400078e02ff */
[----:B------:R-:W-:Y:S02]  /*0460*/  FADD R27, R13, R12 ;  /* 0x0000000c0d1b7221 */ /* 0x000fe40000000000 */
[----:B------:R-:W1:Y:S01]  /*0470*/  LDS.128 R12, [R16+0x20] ;  /* 0x00002000100c7984 */ /* 0x000e620000000c00 */
[----:B------:R-:W-:Y:S01]  /*0480*/  I2FP.F32.S32 R10, R10 ;  /* 0x0000000a000a7245 */ /* 0x000fe20000201400 */
[----:B------:R-:W-:Y:S02]  /*0490*/  FADD R27, R27, R24 ;  /* 0x000000181b1b7221 */ /* 0x000fe40000000000 */
[----:B------:R-:W-:Y:S02]  /*04a0*/  LDS R25, [R17+0x280] ;  /* 0x0002800011197984 */ /* 0x000fe40000000800 */
[----:B------:R-:W-:-:S02]  /*04b0*/  FADD R10, R27, R10 ;  /* 0x0000000a1b0a7221 */ /* 0x000fc40000000000 */
[----:B------:R-:W2:Y:S01]  /*04c0*/  LDS R24, [R17+0x2c0] ;  /* 0x0002c00011187984 */ /* 0x000ea20000000800 */
[----:B0-----:R-:W-:Y:S02]  /*04d0*/  IMAD R8, R8, R11, RZ ;  /* 0x0000000b08087224 */ /* 0x001fe400078e02ff */
[----:B-1----:R-:W-:-:S03]  /*04e0*/  IMAD R12, R12, R9, RZ ;  /* 0x000000090c0c7224 */ /* 0x002fc600078e02ff */
[----:B------:R-:W-:Y:S01]  /*04f0*/  I2FP.F32.S32 R9, R8 ;  /* 0x0000000800097245 */ /* 0x000fe20000201400 */
[----:B------:R-:W-:Y:S02]  /*0500*/  IMAD R26, R26, R13, RZ ;  /* 0x0000000d1a1a7224 */ /* 0x000fe400078e02ff */
[----:B------:R-:W-:Y:S01]  /*0510*/  LDS R13, [R17+0x300] ;  /* 0x00030000110d7984 */ /* 0x000fe20000000800 */
[----:B------:R-:W-:Y:S01]  /*0520*/  I2FP.F32.S32 R12, R12 ;  /* 0x0000000c000c7245 */ /* 0x000fe20000201400 */
[----:B------:R-:W-:Y:S01]  /*0530*/  FADD R9, R10, R9 ;  /* 0x000000090a097221 */ /* 0x000fe20000000000 */
[----:B------:R-:W-:Y:S01]  /*0540*/  I2FP.F32.S32 R27, R26 ;  /* 0x0000001a001b7245 */ /* 0x000fe20000201400 */
[----:B--2---:R-:W-:Y:S02]  /*0550*/  IMAD R15, R24, R15, RZ ;  /* 0x0000000f180f7224 */ /* 0x004fe400078e02ff */
[----:B------:R-:W-:Y:S02]  /*0560*/  FADD R12, R9, R12 ;  /* 0x0000000c090c7221 */ /* 0x000fe40000000000 */
[----:B------:R-:W0:Y:S01]  /*0570*/  LDS.128 R8, [R16+0x30] ;  /* 0x0000300010087984 */ /* 0x000e220000000c00 */
[----:B------:R-:W-:Y:S01]  /*0580*/  I2FP.F32.S32 R15, R15 ;  /* 0x0000000f000f7245 */ /* 0x000fe20000201400 */
[----:B------:R-:W-:Y:S01]  /*0590*/  FADD R26, R12, R27 ;  /* 0x0000001b0c1a7221 */ /* 0x000fe20000000000 */
[----:B------:R-:W-:Y:S01]  /*05a0*/  IMAD R27, R25, R14, RZ ;  /* 0x0000000e191b7224 */ /* 0x000fe200078e02ff */
[----:B------:R-:W1:Y:S04]  /*05b0*/  LDS R12, [R17+0x340] ;  /* 0x00034000110c7984 */ /* 0x000e680000000800 */
[----:B------:R-:W2:Y:S01]  /*05c0*/  LDS R25, [R17+0x380] ;  /* 0x0003800011197984 */ /* 0x000ea20000000800 */
[----:B------:R-:W-:-:S03]  /*05d0*/  I2FP.F32.S32 R27, R27 ;  /* 0x0000001b001b7245 */ /* 0x000fc60000201400 */
[----:B------:R-:W3:Y:S02]  /*05e0*/  LDS R14, [R17+0x3c0] ;  /* 0x0003c000110e7984 */ /* 0x000ee40000000800 */
[----:B------:R-:W-:-:S04]  /*05f0*/  FADD R26, R26, R27 ;  /* 0x0000001b1a1a7221 */ /* 0x000fc80000000000 */
[----:B------:R-:W-:Y:S01]  /*0600*/  FADD R15, R26, R15 ;  /* 0x0000000f1a0f7221 */ /* 0x000fe20000000000 */
[----:B0-----:R-:W-:Y:S02]  /*0610*/  IMAD R8, R8, R13, RZ ;  /* 0x0000000d08087224 */ /* 0x001fe400078e02ff */
[----:B-1----:R-:W-:-:S03]  /*0620*/  IMAD R9, R12, R9, RZ ;  /* 0x000000090c097224 */ /* 0x002fc600078e02ff */
[----:B------:R-:W-:Y:S01]  /*0630*/  I2FP.F32.S32 R8, R8 ;  /* 0x0000000800087245 */ /* 0x000fe20000201400 */
[----:B--2---:R-:W-:Y:S01]  /*0640*/  IMAD R10, R25, R10, RZ ;  /* 0x0000000a190a7224 */ /* 0x004fe200078e02ff */
[----:B------:R-:W-:-:S03]  /*0650*/  I2FP.F32.S32 R9, R9 ;  /* 0x0000000900097245 */ /* 0x000fc60000201400 */
[----:B------:R-:W-:Y:S01]  /*0660*/  FADD R8, R15, R8 ;  /* 0x000000080f087221 */ /* 0x000fe20000000000 */
[----:B---3--:R-:W-:Y:S01]  /*0670*/  IMAD R11, R14, R11, RZ ;  /* 0x0000000b0e0b7224 */ /* 0x008fe200078e02ff */
[----:B------:R-:W-:Y:S02]  /*0680*/  I2FP.F32.S32 R13, R10 ;  /* 0x0000000a000d7245 */ /* 0x000fe40000201400 */
[----:B------:R-:W-:Y:S02]  /*0690*/  FADD R8, R8, R9 ;  /* 0x0000000908087221 */ /* 0x000fe40000000000 */
[----:B------:R-:W-:Y:S02]  /*06a0*/  I2FP.F32.S32 R11, R11 ;  /* 0x0000000b000b7245 */ /* 0x000fe40000201400 */
[----:B------:R-:W-:-:S04]  /*06b0*/  FADD R8, R8, R13 ;  /* 0x0000000d08087221 */ /* 0x000fc80000000000 */
[----:B------:R-:W-:Y:S01]  /*06c0*/  FADD R24, R8, R11 ;  /* 0x0000000b08187221 */ /* 0x000fe20000000000 */
[----:B------:R-:W-:Y:S06]  /*06d0*/  BAR.SYNC.DEFER_BLOCKING 0x0 ;  /* 0x0000000000007b1d */ /* 0x000fec0000010000 */
[----:B------:R-:W-:Y:S05]  /*06e0*/  @P0 BRA `(.L_x_1) ;  /* 0xfffffff800bc0947 */ /* 0x000fea000383ffff */
.L_x_0:
[----:B------:R-:W0:Y:S01]  /*06f0*/  LDC.64 R6, c[0x0][0x390] ;  /* 0x0000e400ff067b82 */ /* 0x000e220000000a00 */
[----:B------:R-:W1:Y:S01]  /*0700*/  F2I.TRUNC.NTZ R5, R24 ;  /* 0x0000001800057305 */ /* 0x000e62000020f100 */
[----:B------:R-:W-:-:S05]  /*0710*/  LEA R3, R2, R3, 0x4 ;  /* 0x0000000302037211 */ /* 0x000fca00078e20ff */
[----:B------:R-:W-:-:S04]  /*0720*/  IMAD R3, R0, R4, R3 ;  /* 0x0000000400037224 */ /* 0x000fc800078e0203 */
[----:B0-----:R-:W-:-:S05]  /*0730*/  IMAD.WIDE R2, R3, 0x4, R6 ;  /* 0x0000000403027825 */ /* 0x001fca00078e0206 */
[----:B-1----:R-:W-:Y:S01]  /*0740*/  STG.E desc[UR8][R2.64], R5 ;  /* 0x0000000502007986 */ /* 0x002fe2000c101908 */
[----:B------:R-:W-:Y:S05]  /*0750*/  EXIT ;  /* 0x000000000000794d */ /* 0x000fea0003800000 */
.L_x_2:
[----:B------:R-:W-:-:S00]  /*0760*/  BRA `(.L_x_2) ;  /* 0xfffffffc00fc7947 */ /* 0x000fc0000383ffff */
[----:B------:R-:W-:-:S00]  /*0770*/  NOP ;  /* 0x0000000000007918 */ /* 0x000fc00000000000 */
        /* <DEDUP_REMOVED lines=8> */
.L_x_8:


//--------------------- .text._Z11mult_matrixPiS_S_ii --------------------------
	.section	.text._Z11mult_matrixPiS_S_ii,"ax",@progbits
	.align	128
        .global         _Z11mult_matrixPiS_S_ii
        .type           _Z11mult_matrixPiS_S_ii,@function
        .size           _Z11mult_matrixPiS_S_ii,(.L_x_9 - _Z11mult_matrixPiS_S_ii)
        .other          _Z11mult_matrixPiS_S_ii,@"STO_CUDA_ENTRY STV_DEFAULT"
_Z11mult_matrixPiS_S_ii:
.text._Z11mult_matrixPiS_S_ii:
[----:B------:R-:W-:Y:S01]  /*0000*/  LDC R1, c[0x0][0x37c] ;  /* 0x0000df00ff017b82 */ /* 0x000fe20000000800 */
[----:B------:R-:W0:Y:S07]  /*0010*/  S2R R5, SR_TID.X ;  /* 0x0000000000057919 */ /* 0x000e2e0000002100 */
[----:B------:R-:W1:Y:S01]  /*0020*/  LDC R17, c[0x0][0x364] ;  /* 0x0000d900ff117b82 */ /* 0x000e620000000800 */
[----:B------:R-:W1:Y:S07]  /*0030*/  S2R R4, SR_TID.Y ;  /* 0x0000000000047919 */ /* 0x000e6e0000002200 */
[----:B------:R-:W0:Y:S08]  /*0040*/  S2UR UR5, SR_CTAID.X ;  /* 0x00000000000579c3 */ /* 0x000e300000002500 */
[----:B------:R-:W0:Y:S08]  /*0050*/  LDC R0, c[0x0][0x360] ;  /* 0x0000d800ff007b82 */ /* 0x000e300000000800 */
[----:B------:R-:W1:Y:S08]  /*0060*/  S2UR UR4, SR_CTAID.Y ;  /* 0x00000000000479c3 */ /* 0x000e700000002600 */
[----:B------:R-:W2:Y:S01]  /*0070*/  LDC.64 R2, c[0x0][0x398] ;  /* 0x0000e600ff027b82 */ /* 0x000ea20000000a00 */
[----:B0-----:R-:W-:-:S02]  /*0080*/  IMAD R0, R0, UR5, R5 ;  /* 0x0000000500007c24 */ /* 0x001fc4000f8e0205 */
[----:B-1----:R-:W-:-:S03]  /*0090*/  IMAD R17, R17, UR4, R4 ;  /* 0x0000000411117c24 */ /* 0x002fc6000f8e0204 */
[----:B--2---:R-:W-:-:S04]  /*00a0*/  ISETP.GE.AND P0, PT, R0, R3, PT ;  /* 0x000000030000720c */ /* 0x004fc80003f06270 */
[----:B------:R-:W-:-:S13]  /*00b0*/  ISETP.GE.OR P0, PT, R17, R2, P0 ;  /* 0x000000021100720c */ /* 0x000fda0000706670 */
[----:B------:R-:W-:Y:S05]  /*00c0*/  @P0 EXIT ;  /* 0x000000000000094d */ /* 0x000fea0003800000 */
[C---:B------:R-:W-:Y:S01]  /*00d0*/  ISETP.GE.U32.AND P1, PT, R2.reuse, 0x8, PT ;  /* 0x000000080200780c */ /* 0x040fe20003f26070 */
[----:B------:R-:W0:Y:S01]  /*00e0*/  LDCU.64 UR4, c[0x0][0x358] ;  /* 0x00006b00ff0477ac */ /* 0x000e220008000a00 */
[----:B------:R-:W-:Y:S01]  /*00f0*/  LOP3.LUT R27, R2, 0x7, RZ, 0xc0, !PT ;  /* 0x00000007021b7812 */ /* 0x000fe200078ec0ff */
[----:B------:R-:W-:Y:S02]  /*0100*/  HFMA2 R16, -RZ, RZ, 0, 0 ;  /* 0x00000000ff107431 */ /* 0x000fe400000001ff */
[----:B------:R-:W-:Y:S01]  /*0110*/  IMAD R17, R17, R2, RZ ;  /* 0x0000000211117224 */ /* 0x000fe200078e02ff */
[----:B------:R-:W-:Y:S02]  /*0120*/  MOV R24, RZ ;  /* 0x000000ff00187202 */ /* 0x000fe40000000f00 */
[----:B------:R-:W-:-:S05]  /*0130*/  ISETP.NE.AND P0, PT, R27, RZ, PT ;  /* 0x000000ff1b00720c */ /* 0x000fca0003f05270 */
[----:B------:R-:W-:Y:S08]  /*0140*/  @!P1 BRA `(.L_x_3) ;  /* 0x0000000000c49947 */ /* 0x000ff00003800000 */
[----:B------:R-:W1:Y:S01]  /*0150*/  LDC.64 R4, c[0x0][0x380] ;  /* 0x0000e000ff047b82 */ /* 0x000e620000000a00 */
[----:B------:R-:W-:Y:S02]  /*0160*/  LOP3.LUT R16, R2, 0x7ffffff8, RZ, 0xc0, !PT ;  /* 0x7ffffff802107812 */ /* 0x000fe400078ec0ff */
[----:B------:R-:W-:Y:S02]  /*0170*/  MOV R24, RZ ;  /* 0x000000ff00187202 */ /* 0x000fe40000000f00 */
[----:B------:R-:W-:Y:S02]  /*0180*/  MOV R18, R0 ;  /* 0x0000000000127202 */ /* 0x000fe40000000f00 */
[----:B------:R-:W-:Y:S01]  /*0190*/  IADD3 R19, PT, PT, -R16, RZ, RZ ;  /* 0x000000ff10137210 */ /* 0x000fe20007ffe1ff */
[----:B-1----:R-:W-:-:S03]  /*01a0*/  IMAD.WIDE.U32 R4, R17, 0x4, R4 ;  /* 0x0000000411047825 */ /* 0x002fc600078e0004 */
[----:B------:R-:W-:-:S04]  /*01b0*/  IADD3 R8, P1, PT, R4, 0x10, RZ ;  /* 0x0000001004087810 */ /* 0x000fc80007f3e0ff */
[----:B------:R-:W-:-:S09]  /*01c0*/  IADD3.X R9, PT, PT, RZ, R5, RZ, P1, !PT ;  /* 0x00000005ff097210 */ /* 0x000fd20000ffe4ff */
.L_x_4:
[----:B------:R-:W1:Y:S01]  /*01d0*/  LDC.64 R12, c[0x0][0x388] ;  /* 0x0000e200ff0c7b82 */ /* 0x000e620000000a00 */
[----:B------:R-:W-:Y:S02]  /*01e0*/  MOV R4, R8 ;  /* 0x0000000800047202 */ /* 0x000fe40000000f00 */
[----:B------:R-:W-:-:S05]  /*01f0*/  MOV R5, R9 ;  /* 0x0000000900057202 */ /* 0x000fca0000000f00 */
[----:B0-----:R-:W2:Y:S04]  /*0200*/  LDG.E R25, desc[UR4][R4.64+-0x10] ;  /* 0xfffff00404197981 */ /* 0x001ea8000c1e1900 */
[----:B------:R-:W3:Y:S04]  /*0210*/  LDG.E R22, desc[UR4][R4.64+-0x8] ;  /* 0xfffff80404167981 */ /* 0x000ee8000c1e1900 */
[----:B------:R-:W4:Y:S04]  /*0220*/  LDG.E R28, desc[UR4][R4.64+-0x4] ;  /* 0xfffffc04041c7981 */ /* 0x000f28000c1e1900 */
[----:B------:R-:W5:Y:S01]  /*0230*/  LDG.E R29, desc[UR4][R4.64] ;  /* 0x00000004041d7981 */ /* 0x000f62000c1e1900 */
[----:B-1----:R-:W-:-:S05]  /*0240*/  IMAD.WIDE R12, R18, 0x4, R12 ;  /* 0x00000004120c7825 */ /* 0x002fca00078e020c */
[----:B------:R0:W2:Y:S01]  /*0250*/  LDG.E R26, desc[UR4][R12.64] ;  /* 0x000000040c1a7981 */ /* 0x0000a2000c1e1900 */
[----:B------:R-:W-:-:S04]  /*0260*/  IMAD.WIDE R20, R3, 0x4, R12 ;  /* 0x0000000403147825 */ /* 0x000fc800078e020c */
[C---:B------:R-:W-:Y:S02]  /*0270*/  IMAD.WIDE R14, R3.reuse, 0x4, R20 ;  /* 0x00000004030e7825 */ /* 0x040fe400078e0214 */
[----:B------:R-:W3:Y:S02]  /*0280*/  LDG.E R20, desc[UR4][R20.64] ;  /* 0x0000000414147981 */ /* 0x000ee4000c1e1900 */
[C---:B------:R-:W-:Y:S02]  /*0290*/  IMAD.WIDE R6, R3.reuse, 0x4, R14 ;  /* 0x0000000403067825 */ /* 0x040fe400078e020e */
[----:B------:R1:W4:Y:S04]  /*02a0*/  LDG.E R23, desc[UR4][R14.64] ;  /* 0x000000040e177981 */ /* 0x000328000c1e1900 */
[----:B------:R-:W3:Y:S01]  /*02b0*/  LDG.E R21, desc[UR4][R4.64+-0xc] ;  /* 0xfffff40404157981 */ /* 0x000ee2000c1e1900 */
[----:B------:R-:W-:-:S03]  /*02c0*/  IMAD.WIDE R8, R3, 0x4, R6 ;  /* 0x0000000403087825 */ /* 0x000fc600078e0206 */
[----:B------:R-:W5:Y:S01]  /*02d0*/  LDG.E R7, desc[UR4][R6.64] ;  /* 0x0000000406077981 */ /* 0x000f62000c1e1900 */
[----:B------:R-:W-:-:S03]  /*02e0*/  IMAD.WIDE R10, R3, 0x4, R8 ;  /* 0x00000004030a7825 */ /* 0x000fc600078e0208 */
[----:B------:R2:W5:Y:S01]  /*02f0*/  LDG.E R8, desc[UR4][R8.64] ;  /* 0x0000000408087981 */ /* 0x000562000c1e1900 */
[----:B0-----:R-:W-:-:S03]  /*0300*/  IMAD.WIDE R12, R3, 0x4, R10 ;  /* 0x00000004030c7825 */ /* 0x001fc600078e020a */
[----:B------:R-:W5:Y:S04]  /*0310*/  LDG.E R6, desc[UR4][R4.64+0xc] ;  /* 0x00000c0404067981 */ /* 0x000f68000c1e1900 */
[----:B------:R-:W5:Y:S01]  /*0320*/  LDG.E R10, desc[UR4][R10.64] ;  /* 0x000000040a0a7981 */ /* 0x000f62000c1e1900 */
[----:B-1----:R-:W-:-:S06]  /*0330*/  IMAD.WIDE R14, R3, 0x4, R12 ;  /* 0x00000004030e7825 */ /* 0x002fcc00078e020c */
[----:B------:R-:W5:Y:S01]  /*0340*/  LDG.E R15, desc[UR4][R14.64] ;  /* 0x000000040e0f7981 */ /* 0x000f62000c1e1900 */
[----:B--2---:R-:W-:-:S03]  /*0350*/  IMAD R9, R25, R26, R24 ;  /* 0x0000001a19097224 */ /* 0x004fc600078e0218 */
[----:B------:R-:W2:Y:S04]  /*0360*/  LDG.E R25, desc[UR4][R4.64+0x4] ;  /* 0x0000040404197981 */ /* 0x000ea8000c1e1900 */
[----:B------:R-:W2:Y:S04]  /*0370*/  LDG.E R24, desc[UR4][R12.64] ;  /* 0x000000040c187981 */ /* 0x000ea8000c1e1900 */
[----:B------:R-:W2:Y:S01]  /*0380*/  LDG.E R26, desc[UR4][R4.64+0x8] ;  /* 0x00000804041a7981 */ /* 0x000ea2000c1e1900 */
[----:B------:R-:W-:Y:S01]  /*0390*/  IADD3 R19, PT, PT, R19, 0x8, RZ ;  /* 0x0000000813137810 */ /* 0x000fe20007ffe0ff */
[----:B---3--:R-:W-:-:S04]  /*03a0*/  IMAD R9, R21, R20, R9 ;  /* 0x0000001415097224 */ /* 0x008fc800078e0209 */
[----:B----4-:R-:W-:Y:S01]  /*03b0*/  IMAD R9, R22, R23, R9 ;  /* 0x0000001716097224 */ /* 0x010fe200078e0209 */
[----:B------:R-:W-:-:S03]  /*03c0*/  ISETP.NE.AND P1, PT, R19, RZ, PT ;  /* 0x000000ff1300720c */ /* 0x000fc60003f25270 */
[----:B-----5:R-:W-:-:S04]  /*03d0*/  IMAD R7, R28, R7, R9 ;  /* 0x000000071c077224 */ /* 0x020fc800078e0209 */
[----:B------:R-:W-:Y:S01]  /*03e0*/  IMAD R7, R29, R8, R7 ;  /* 0x000000081d077224 */ /* 0x000fe200078e0207 */
[----:B------:R-:W-:Y:S02]  /*03f0*/  IADD3 R8, P2, PT, R4, 0x20, RZ ;  /* 0x0000002004087810 */ /* 0x000fe40007f5e0ff */
[----:B------:R-:W-:Y:S02]  /*0400*/  LEA R18, R3, R18, 0x3 ;  /* 0x0000001203127211 */ /* 0x000fe400078e18ff */
[----:B------:R-:W-:Y:S01]  /*0410*/  IADD3.X R9, PT, PT, RZ, R5, RZ, P2, !PT ;  /* 0x00000005ff097210 */ /* 0x000fe200017fe4ff */
[----:B--2---:R-:W-:-:S04]  /*0420*/  IMAD R7, R25, R10, R7 ;  /* 0x0000000a19077224 */ /* 0x004fc800078e0207 */
[----:B------:R-:W-:-:S04]  /*0430*/  IMAD R24, R26, R24, R7 ;  /* 0x000000181a187224 */ /* 0x000fc800078e0207 */
[----:B------:R-:W-:Y:S01]  /*0440*/  IMAD R24, R6, R15, R24 ;  /* 0x0000000f06187224 */ /* 0x000fe200078e0218 */
[----:B------:R-:W-:Y:S06]  /*0450*/  @P1 BRA `(.L_x_4) ;  /* 0xfffffffc005c1947 */ /* 0x000fec000383ffff */
.L_x_3:
[----:B------:R-:W-:Y:S05]  /*0460*/  @!P0 BRA `(.L_x_5) ;  /* 0x0000000000fc8947 */ /* 0x000fea0003800000 */
[----:B------:R-:W-:Y:S02]  /*0470*/  ISETP.GE.U32.AND P1, PT, R27, 0x4, PT ;  /* 0x000000041b00780c */ /* 0x000fe40003f26070 */
[----:B------:R-:W-:-:S04]  /*0480*/  LOP3.LUT R18, R2, 0x3, RZ, 0xc0, !PT ;  /* 0x0000000302127812 */ /* 0x000fc800078ec0ff */
[----:B------:R-:W-:-:S07]  /*0490*/  ISETP.NE.AND P0, PT, R18, RZ, PT ;  /* 0x000000ff1200720c */ /* 0x000fce0003f05270 */
[----:B------:R-:W-:Y:S06]  /*04a0*/  @!P1 BRA `(.L_x_6) ;  /* 0x00000000006c9947 */ /* 0x000fec0003800000 */
[----:B------:R-:W1:Y:S01]  /*04b0*/  LDC.64 R8, c[0x0][0x388] ;  /* 0x0000e200ff087b82 */ /* 0x000e620000000a00 */
[----:B------:R-:W2:Y:S01]  /*04c0*/  LDCU.64 UR6, c[0x0][0x380] ;  /* 0x00007000ff0677ac */ /* 0x000ea20008000a00 */
[----:B------:R-:W-:Y:S01]  /*04d0*/  IMAD R7, R16, R3, R0 ;  /* 0x0000000310077224 */ /* 0x000fe200078e0200 */
[CC--:B------:R-:W-:Y:S02]  /*04e0*/  IADD3 R5, PT, PT, R17.reuse, R16.reuse, RZ ;  /* 0x0000001011057210 */ /* 0x0c0fe40007ffe0ff */
[----:B------:R-:W-:-:S03]  /*04f0*/  IADD3 R6, P1, PT, R17, R16, RZ ;  /* 0x0000001011067210 */ /* 0x000fc60007f3e0ff */
[----:B------:R-:W3:Y:S01]  /*0500*/  LDC.64 R12, c[0x0][0x380] ;  /* 0x0000e000ff0c7b82 */ /* 0x000ee20000000a00 */
[----:B-1----:R-:W-:-:S04]  /*0510*/  IMAD.WIDE R8, R7, 0x4, R8 ;  /* 0x0000000407087825 */ /* 0x002fc800078e0208 */
[----:B------:R-:W-:Y:S02]  /*0520*/  IMAD.WIDE R10, R3, 0x4, R8 ;  /* 0x00000004030a7825 */ /* 0x000fe400078e0208 */
[----:B0-----:R-:W4:Y:S02]  /*0530*/  LDG.E R8, desc[UR4][R8.64] ;  /* 0x0000000408087981 */ /* 0x001f24000c1e1900 */
[----:B---3--:R-:W-:Y:S01]  /*0540*/  IMAD.WIDE.U32 R12, R5, 0x4, R12 ;  /* 0x00000004050c7825 */ /* 0x008fe200078e000c */
[----:B------:R-:W-:Y:S02]  /*0550*/  IADD3.X R5, PT, PT, RZ, RZ, RZ, P1, !PT ;  /* 0x000000ffff057210 */ /* 0x000fe40000ffe4ff */
[C---:B--2---:R-:W-:Y:S01]  /*0560*/  LEA R4, P1, R6.reuse, UR6, 0x2 ;  /* 0x0000000606047c11 */ /* 0x044fe2000f8210ff */
[----:B------:R-:W-:Y:S02]  /*0570*/  IMAD.WIDE R14, R3, 0x4, R10 ;  /* 0x00000004030e7825 */ /* 0x000fe400078e020a */
[----:B------:R-:W4:Y:S01]  /*0580*/  LDG.E R13, desc[UR4][R12.64] ;  /* 0x000000040c0d7981 */ /* 0x000f22000c1e1900 */
[----:B------:R-:W-:-:S03]  /*0590*/  LEA.HI.X R5, R6, UR7, R5, 0x2, P1 ;  /* 0x0000000706057c11 */ /* 0x000fc600088f1405 */
[----:B------:R-:W2:Y:S01]  /*05a0*/  LDG.E R10, desc[UR4][R10.64] ;  /* 0x000000040a0a7981 */ /* 0x000ea2000c1e1900 */
[----:B------:R-:W-:-:S03]  /*05b0*/  IMAD.WIDE R6, R3, 0x4, R14 ;  /* 0x0000000403067825 */ /* 0x000fc600078e020e */
[----:B------:R-:W2:Y:S04]  /*05c0*/  LDG.E R19, desc[UR4][R4.64+0x4] ;  /* 0x0000040404137981 */ /* 0x000ea8000c1e1900 */
[----:B------:R-:W3:Y:S04]  /*05d0*/  LDG.E R21, desc[UR4][R14.64] ;  /* 0x000000040e157981 */ /* 0x000ee8000c1e1900 */
[----:B------:R-:W3:Y:S04]  /*05e0*/  LDG.E R20, desc[UR4][R4.64+0x8] ;  /* 0x0000080404147981 */ /* 0x000ee8000c1e1900 */
[----:B------:R-:W5:Y:S04]  /*05f0*/  LDG.E R22, desc[UR4][R4.64+0xc] ;  /* 0x00000c0404167981 */ /* 0x000f68000c1e1900 */
[----:B------:R-:W5:Y:S01]  /*0600*/  LDG.E R6, desc[UR4][R6.64] ;  /* 0x0000000406067981 */ /* 0x000f62000c1e1900 */
[----:B------:R-:W-:Y:S01]  /*0610*/  IADD3 R16, PT, PT, R16, 0x4, RZ ;  /* 0x0000000410107810 */ /* 0x000fe20007ffe0ff */
[----:B----4-:R-:W-:-:S04]  /*0620*/  IMAD R24, R13, R8, R24 ;  /* 0x000000080d187224 */ /* 0x010fc800078e0218 */
[----:B--2---:R-:W-:-:S04]  /*0630*/  IMAD R19, R19, R10, R24 ;  /* 0x0000000a13137224 */ /* 0x004fc800078e0218 */
[----:B---3--:R-:W-:-:S04]  /*0640*/  IMAD R19, R20, R21, R19 ;  /* 0x0000001514137224 */ /* 0x008fc800078e0213 */
[----:B-----5:R-:W-:-:S07]  /*0650*/  IMAD R24, R22, R6, R19 ;  /* 0x0000000616187224 */ /* 0x020fce00078e0213 */
.L_x_6:
[----:B------:R-:W-:Y:S05]  /*0660*/  @!P0 BRA `(.L_x_5) ;  /* 0x00000000007c8947 */ /* 0x000fea0003800000 */
[----:B------:R-:W-:Y:S01]  /*0670*/  ISETP.NE.AND P1, PT, R18, 0x1, PT ;  /* 0x000000011200780c */ /* 0x000fe20003f25270 */
[----:B------:R-:W1:Y:S01]  /*0680*/  LDC.64 R12, c[0x0][0x380] ;  /* 0x0000e000ff0c7b82 */ /* 0x000e620000000a00 */
[----:B------:R-:W-:-:S04]  /*0690*/  LOP3.LUT R2, R2, 0x1, RZ, 0xc0, !PT ;  /* 0x0000000102027812 */ /* 0x000fc800078ec0ff */
[----:B------:R-:W-:-:S03]  /*06a0*/  ISETP.NE.U32.AND P0, PT, R2, 0x1, PT ;  /* 0x000000010200780c */ /* 0x000fc60003f05070 */
[----:B------:R-:W2:Y:S04]  /*06b0*/  LDC.64 R10, c[0x0][0x388] ;  /* 0x0000e200ff0a7b82 */ /* 0x000ea80000000a00 */
[CC--:B------:R-:W-:Y:S02]  /*06c0*/  @P1 IADD3 R15, PT, PT, R17.reuse, R16.reuse, RZ ;  /* 0x00000010110f1210 */ /* 0x0c0fe40007ffe0ff */
[----:B------:R-:W-:Y:S02]  /*06d0*/  @P1 IADD3 R2, P2, PT, R17, R16, RZ ;  /* 0x0000001011021210 */ /* 0x000fe40007f5e0ff */
[----:B------:R-:W3:Y:S02]  /*06e0*/  @P1 LDC.64 R8, c[0x0][0x380] ;  /* 0x0000e000ff081b82 */ /* 0x000ee40000000a00 */
[----:B------:R-:W-:-:S06]  /*06f0*/  @P1 IADD3.X R14, PT, PT, RZ, RZ, RZ, P2, !PT ;  /* 0x000000ffff0e1210 */ /* 0x000fcc00017fe4ff */
[----:B------:R-:W4:Y:S01]  /*0700*/  LDC.64 R6, c[0x0][0x380] ;  /* 0x0000e000ff067b82 */ /* 0x000f220000000a00 */
[----:B-1----:R-:W-:-:S04]  /*0710*/  @P1 IMAD.WIDE.U32 R12, R15, 0x4, R12 ;  /* 0x000000040f0c1825 */ /* 0x002fc800078e000c */
[CC--:B------:R-:W-:Y:S01]  /*0720*/  @P1 IMAD R15, R16.reuse, R3.reuse, R0 ;  /* 0x00000003100f1224 */ /* 0x0c0fe200078e0200 */
[----:B------:R-:W-:Y:S01]  /*0730*/  @P1 IADD3 R16, PT, PT, R16, 0x2, RZ ;  /* 0x0000000210101810 */ /* 0x000fe20007ffe0ff */
[----:B0-----:R-:W5:Y:S01]  /*0740*/  @P1 LDG.E R13, desc[UR4][R12.64] ;  /* 0x000000040c0d1981 */ /* 0x001f62000c1e1900 */
[----:B------:R-:W0:Y:S01]  /*0750*/  LDC.64 R4, c[0x0][0x388] ;  /* 0x0000e200ff047b82 */ /* 0x000e220000000a00 */
[----:B--2---:R-:W-:Y:S01]  /*0760*/  @P1 IMAD.WIDE R10, R15, 0x4, R10 ;  /* 0x000000040f0a1825 */ /* 0x004fe200078e020a */
[----:B------:R-:W-:Y:S02]  /*0770*/  @!P0 IADD3 R15, PT, PT, R17, R16, RZ ;  /* 0x00000010110f8210 */ /* 0x000fe40007ffe0ff */
[----:B---3--:R-:W-:Y:S01]  /*0780*/  @P1 LEA R8, P2, R2, R8, 0x2 ;  /* 0x0000000802081211 */ /* 0x008fe200078410ff */
[----:B------:R-:W-:-:S03]  /*0790*/  @!P0 IMAD R19, R16, R3, R0 ;  /* 0x0000000310138224 */ /* 0x000fc600078e0200 */
[----:B------:R-:W-:Y:S01]  /*07a0*/  @P1 LEA.HI.X R9, R2, R9, R14, 0x2, P2 ;  /* 0x0000000902091211 */ /* 0x000fe200010f140e */
[----:B------:R-:W-:Y:S01]  /*07b0*/  @P1 IMAD.WIDE R2, R3, 0x4, R10 ;  /* 0x0000000403021825 */ /* 0x000fe200078e020a */
[----:B------:R-:W5:Y:S03]  /*07c0*/  @P1 LDG.E R14, desc[UR4][R10.64] ;  /* 0x000000040a0e1981 */ /* 0x000f66000c1e1900 */
[----:B----4-:R-:W-:Y:S01]  /*07d0*/  @!P0 IMAD.WIDE.U32 R6, R15, 0x4, R6 ;  /* 0x000000040f068825 */ /* 0x010fe200078e0006 */
[----:B------:R-:W2:Y:S04]  /*07e0*/  @P1 LDG.E R8, desc[UR4][R8.64+0x4] ;  /* 0x0000040408081981 */ /* 0x000ea8000c1e1900 */
[----:B------:R-:W2:Y:S01]  /*07f0*/  @P1 LDG.E R2, desc[UR4][R2.64] ;  /* 0x0000000402021981 */ /* 0x000ea2000c1e1900 */
[----:B0-----:R-:W-:-:S03]  /*0800*/  @!P0 IMAD.WIDE R4, R19, 0x4, R4 ;  /* 0x0000000413048825 */ /* 0x001fc600078e0204 */
[----:B------:R-:W3:Y:S04]  /*0810*/  @!P0 LDG.E R7, desc[UR4][R6.64] ;  /* 0x0000000406078981 */ /* 0x000ee8000c1e1900 */
[----:B------:R-:W3:Y:S01]  /*0820*/  @!P0 LDG.E R4, desc[UR4][R4.64] ;  /* 0x0000000404048981 */ /* 0x000ee2000c1e1900 */
[----:B-----5:R-:W-:-:S04]  /*0830*/  @P1 IMAD R13, R13, R14, R24 ;  /* 0x0000000e0d0d1224 */ /* 0x020fc800078e0218 */
[----:B--2---:R-:W-:-:S04]  /*0840*/  @P1 IMAD R24, R8, R2, R13 ;  /* 0x0000000208181224 */ /* 0x004fc800078e020d */
[----:B---3--:R-:W-:-:S07]  /*0850*/  @!P0 IMAD R24, R7, R4, R24 ;  /* 0x0000000407188224 */ /* 0x008fce00078e0218 */
.L_x_5:
[----:B------:R-:W1:Y:S01]  /*0860*/  LDC.64 R2, c[0x0][0x390] ;  /* 0x0000e400ff027b82 */ /* 0x000e620000000a00 */
[----:B------:R-:W-:-:S05]  /*0870*/  IADD3 R17, PT, PT, R0, R17, RZ ;  /* 0x0000001100117210 */ /* 0x000fca0007ffe0ff */
[----:B-1----:R-:W-:-:S05]  /*0880*/  IMAD.WIDE R2, R17, 0x4, R2 ;  /* 0x0000000411027825 */ /* 0x002fca00078e0202 */
[----:B0-----:R-:W-:Y:S01]  /*0890*/  STG.E desc[UR4][R2.64], R24 ;  /* 0x0000001802007986 */ /* 0x001fe2000c101904 */
[----:B------:R-:W-:Y:S05]  /*08a0*/  EXIT ;  /* 0x000000000000794d */ /* 0x000fea0003800000 */
.L_x_7:
        /* <DEDUP_REMOVED lines=13> */
.L_x_9:


//--------------------- .nv.shared._Z16mult_matrix_tilePiS_S_ii --------------------------
	.section	.nv.shared._Z16mult_matrix_tilePiS_S_ii,"aw",@nobits
	.sectionflags	@""
	.align	4
.nv.shared._Z16mult_matrix_tilePiS_S_ii:
	.zero		3072


//--------------------- .nv.shared.reserved.0     --------------------------
	.section	.nv.shared.reserved.0,"aw",@nobits
	.weak		__nv_reservedSMEM_offset_0_alias
	.size		__nv_reservedSMEM_offset_0_alias, 0, 64
	.other		__nv_reservedSMEM_offset_0_alias,@"STO_CUDA_RESERVED_SHARED STV_DEFAULT"
__nv_reservedSMEM_offset_0_alias:
	.zero		0
	.zero		64


//--------------------- .nv.constant0._Z16mult_matrix_tilePiS_S_ii --------------------------
	.section	.nv.constant0._Z16mult_matrix_tilePiS_S_ii,"a",@progbits
	.sectionflags	@""
	.align	4
.nv.constant0._Z16mult_matrix_tilePiS_S_ii:
	.zero		928


//--------------------- .nv.constant0._Z11mult_matrixPiS_S_ii --------------------------
	.section	.nv.constant0._Z11mult_matrixPiS_S_ii,"a",@progbits
	.sectionflags	@""
	.align	4
.nv.constant0._Z11mult_matrixPiS_S_ii:
	.zero		928


//--------------------- SYMBOLS --------------------------

	.type		.nv.reservedSmem.offset0,@object
	.size		.nv.reservedSmem.offset0,0x4
	.type		.nv.reservedSmem.cap,@object
	.size		.nv.reservedSmem.cap,0x4
